//
// Generated by NVIDIA NVVM Compiler
//
// Compiler Build ID: CL-36424714
// Cuda compilation tools, release 13.0, V13.0.88
// Based on NVVM 20.0.0
//

.version 9.0
.target sm_100
.address_size 64

	// .globl	_Z12vecAddKernelPfS_S_i
.extern .func  (.param .b32 func_retval0) vprintf
(
	.param .b64 vprintf_param_0,
	.param .b64 vprintf_param_1
)
;
.global .align 1 .b8 $str[7] = {105, 58, 32, 37, 100, 10};

.visible .entry _Z12vecAddKernelPfS_S_i(
	.param .u64 .ptr .align 1 _Z12vecAddKernelPfS_S_i_param_0,
	.param .u64 .ptr .align 1 _Z12vecAddKernelPfS_S_i_param_1,
	.param .u64 .ptr .align 1 _Z12vecAddKernelPfS_S_i_param_2,
	.param .u32 _Z12vecAddKernelPfS_S_i_param_3
)
{
	.local .align 8 .b8 	__local_depot0[8];
	.reg .b64 	%SP;
	.reg .b64 	%SPL;
	.reg .pred 	%p<2>;
	.reg .b32 	%r<8>;
	.reg .b32 	%f<4>;
	.reg .b64 	%rd<15>;

	mov.u64 	%SPL, __local_depot0;
	cvta.local.u64 	%SP, %SPL;
	ld.param.u64 	%rd1, [_Z12vecAddKernelPfS_S_i_param_0];
	ld.param.u64 	%rd2, [_Z12vecAddKernelPfS_S_i_param_1];
	ld.param.u64 	%rd3, [_Z12vecAddKernelPfS_S_i_param_2];
	ld.param.u32 	%r2, [_Z12vecAddKernelPfS_S_i_param_3];
	add.u64 	%rd4, %SP, 0;
	add.u64 	%rd5, %SPL, 0;
	mov.u32 	%r3, %tid.x;
	mov.u32 	%r4, %ntid.x;
	mov.u32 	%r5, %ctaid.x;
	mad.lo.s32 	%r1, %r4, %r5, %r3;
	st.local.u32 	[%rd5], %r1;
	mov.u64 	%rd6, $str;
	cvta.global.u64 	%rd7, %rd6;
	{ // callseq 0, 0
	.param .b64 param0;
	st.param.b64 	[param0], %rd7;
	.param .b64 param1;
	st.param.b64 	[param1], %rd4;
	.param .b32 retval0;
	call.uni (retval0), 
	vprintf, 
	(
	param0, 
	param1
	);
	ld.param.b32 	%r6, [retval0];
	} // callseq 0
	setp.ge.s32 	%p1, %r1, %r2;
	@%p1 bra 	$L__BB0_2;
	cvta.to.global.u64 	%rd8, %rd1;
	cvta.to.global.u64 	%rd9, %rd2;
	cvta.to.global.u64 	%rd10, %rd3;
	mul.wide.s32 	%rd11, %r1, 4;
	add.s64 	%rd12, %rd8, %rd11;
	ld.global.f32 	%f1, [%rd12];
	add.s64 	%rd13, %rd9, %rd11;
	ld.global.f32 	%f2, [%rd13];
	add.f32 	%f3, %f1, %f2;
	add.s64 	%rd14, %rd10, %rd11;
	st.global.f32 	[%rd14], %f3;
$L__BB0_2:
	ret;

}


// ===== COMPILED SASS (sm_100) =====

	.target	sm_100

	.elftype	@"ET_EXEC"


//--------------------- .note.nv.tkinfo           --------------------------
	.section	.note.nv.tkinfo,"",@"SHT_NOTE"
	.sectionflags	@"SHF_NOTE_NV_TKINFO"
	.tkinfo
        /*0018*/ 	.word	0x00000002
        /*0030*/ 	.string	""
        /*0030*/ 	.string	"ptxas"
        /*0030*/ 	.string	"Cuda compilation tools, release 13.0, V13.0.88"
        /*0030*/ 	.string	"Build cuda_13.0.r13.0/compiler.36424714_0"
        /*0030*/ 	.string	"-arch sm_100 -m 64 "



//--------------------- .note.nv.cuinfo           --------------------------
	.section	.note.nv.cuinfo,"",@"SHT_NOTE"
	.sectionflags	@"SHF_NOTE_NV_CUINFO"
        /*0018*/ 	.short	0x0002
        /*001a*/ 	.short	0x0064
        /*001c*/ 	.short	0x0082
	.zero		2


//--------------------- .nv.info                  --------------------------
	.section	.nv.info,"",@"SHT_CUDA_INFO"
	.align	4


	//----- nvinfo : EIATTR_REGCOUNT
	.align		4
        /*0000*/ 	.byte	0x04, 0x2f
        /*0002*/ 	.short	(.L_2 - .L_1)
	.align		4
.L_1:
        /*0004*/ 	.word	index@(_Z12vecAddKernelPfS_S_i)
        /*0008*/ 	.word	0x00000018


	//----- nvinfo : EIATTR_FRAME_SIZE
	.align		4
.L_2:
        /*000c*/ 	.byte	0x04, 0x11
        /*000e*/ 	.short	(.L_4 - .L_3)
	.align		4
.L_3:
        /*0010*/ 	.word	index@(_Z12vecAddKernelPfS_S_i)
        /*0014*/ 	.word	0x00000008


	//----- nvinfo : EIATTR_MIN_STACK_SIZE
	.align		4
.L_4:
        /*0018*/ 	.byte	0x04, 0x12
        /*001a*/ 	.short	(.L_6 - .L_5)
	.align		4
.L_5:
        /*001c*/ 	.word	index@(_Z12vecAddKernelPfS_S_i)
        /*0020*/ 	.word	0x00000008
.L_6:


//--------------------- .nv.compat                --------------------------
	.section	.nv.compat,"",@"SHT_CUDA_COMPAT_INFO"
	.align	4
        /*0000*/ 	.byte	0x02, 0x09, 0x00, 0x00, 0x02, 0x02, 0x01, 0x00, 0x02, 0x05, 0x05, 0x00, 0x03, 0x07, 0x01, 0x01
        /*0010*/ 	.byte	0x02, 0x03, 0x00, 0x00, 0x02, 0x06, 0x01, 0x00, 0x04, 0x0b, 0x08, 0x00, 0x09, 0x00, 0x00, 0x00
        /*0020*/ 	.byte	0x00, 0x00, 0x00, 0x00


//--------------------- .nv.info._Z12vecAddKernelPfS_S_i --------------------------
	.section	.nv.info._Z12vecAddKernelPfS_S_i,"",@"SHT_CUDA_INFO"
	.sectionflags	@""
	.align	4


	//----- nvinfo : EIATTR_CUDA_API_VERSION
	.align		4
        /*0000*/ 	.byte	0x04, 0x37
        /*0002*/ 	.short	(.L_8 - .L_7)
.L_7:
        /*0004*/ 	.word	0x00000082


	//----- nvinfo : EIATTR_KPARAM_INFO
	.align		4
.L_8:
        /*0008*/ 	.byte	0x04, 0x17
        /*000a*/ 	.short	(.L_10 - .L_9)
.L_9:
        /*000c*/ 	.word	0x00000000
        /*0010*/ 	.short	0x0003
        /*0012*/ 	.short	0x0018
        /*0014*/ 	.byte	0x00, 0xf0, 0x11, 0x00


	//----- nvinfo : EIATTR_KPARAM_INFO
	.align		4
.L_10:
        /*0018*/ 	.byte	0x04, 0x17
        /*001a*/ 	.short	(.L_12 - .L_11)
.L_11:
        /*001c*/ 	.word	0x00000000
        /*0020*/ 	.short	0x0002
        /*0022*/ 	.short	0x0010
        /*0024*/ 	.byte	0x00, 0xf5, 0x21, 0x00


	//----- nvinfo : EIATTR_KPARAM_INFO
	.align		4
.L_12:
        /*0028*/ 	.byte	0x04, 0x17
        /*002a*/ 	.short	(.L_14 - .L_13)
.L_13:
        /*002c*/ 	.word	0x00000000
        /*0030*/ 	.short	0x0001
        /*0032*/ 	.short	0x0008
        /*0034*/ 	.byte	0x00, 0xf5, 0x21, 0x00


	//----- nvinfo : EIATTR_KPARAM_INFO
	.align		4
.L_14:
        /*0038*/ 	.byte	0x04, 0x17
        /*003a*/ 	.short	(.L_16 - .L_15)
.L_15:
        /*003c*/ 	.word	0x00000000
        /*0040*/ 	.short	0x0000
        /*0042*/ 	.short	0x0000
        /*0044*/ 	.byte	0x00, 0xf5, 0x21, 0x00


	//----- nvinfo : EIATTR_SPARSE_MMA_MASK
	.align		4
.L_16:
        /*0048*/ 	.byte	0x03, 0x50
        /*004a*/ 	.short	0x0000


	//----- nvinfo : EIATTR_MAXREG_COUNT
	.align		4
        /*004c*/ 	.byte	0x03, 0x1b
        /*004e*/ 	.short	0x00ff


	//----- nvinfo : EIATTR_EXTERNS
	.align		4
        /*0050*/ 	.byte	0x04, 0x0f
        /*0052*/ 	.short	(.L_18 - .L_17)


	//   ....[0]....
	.align		4
.L_17:
        /*0054*/ 	.word	index@(vprintf)


	//----- nvinfo : EIATTR_MERCURY_ISA_VERSION
	.align		4
.L_18:
        /*0058*/ 	.byte	0x03, 0x5f
        /*005a*/ 	.short	0x0101


	//----- nvinfo : EIATTR_VRC_CTA_INIT_COUNT
	.align		4
        /*005c*/ 	.byte	0x02, 0x4a
	.zero		1
	.zero		1


	//----- nvinfo : EIATTR_SYSCALL_OFFSETS
	.align		4
        /*0060*/ 	.byte	0x04, 0x46
        /*0062*/ 	.short	(.L_20 - .L_19)


	//   ....[0]....
.L_19:
        /*0064*/ 	.word	0x00000110


	//----- nvinfo : EIATTR_EXIT_INSTR_OFFSETS
	.align		4
.L_20:
        /*0068*/ 	.byte	0x04, 0x1c
        /*006a*/ 	.short	(.L_22 - .L_21)


	//   ....[0]....
.L_21:
        /*006c*/ 	.word	0x00000140


	//   ....[1]....
        /*0070*/ 	.word	0x00000200


	//----- nvinfo : EIATTR_CRS_STACK_SIZE
	.align		4
.L_22:
        /*0074*/ 	.byte	0x04, 0x1e
        /*0076*/ 	.short	(.L_24 - .L_23)
.L_23:
        /*0078*/ 	.word	0x00000000


	//----- nvinfo : EIATTR_CBANK_PARAM_SIZE
	.align		4
.L_24:
        /*007c*/ 	.byte	0x03, 0x19
        /*007e*/ 	.short	0x001c


	//----- nvinfo : EIATTR_PARAM_CBANK
	.align		4
        /*0080*/ 	.byte	0x04, 0x0a
        /*0082*/ 	.short	(.L_26 - .L_25)
	.align		4
.L_25:
        /*0084*/ 	.word	index@(.nv.constant0._Z12vecAddKernelPfS_S_i)
        /*0088*/ 	.short	0x0380
        /*008a*/ 	.short	0x001c


	//----- nvinfo : EIATTR_SW_WAR
	.align		4
.L_26:
        /*008c*/ 	.byte	0x04, 0x36
        /*008e*/ 	.short	(.L_28 - .L_27)
.L_27:
        /*0090*/ 	.word	0x00000008
.L_28:


//--------------------- .nv.callgraph             --------------------------
	.section	.nv.callgraph,"",@"SHT_CUDA_CALLGRAPH"
	.align	4
	.sectionentsize	8
	.align		4
        /*0000*/ 	.word	0x00000000
	.align		4
        /*0004*/ 	.word	0xffffffff
	.align		4
        /*0008*/ 	.word	index@(_Z12vecAddKernelPfS_S_i)
	.align		4
        /*000c*/ 	.word	index@(vprintf)
	.align		4
        /*0010*/ 	.word	0x00000000
	.align		4
        /*0014*/ 	.word	0xfffffffe
	.align		4
        /*0018*/ 	.word	0x00000000
	.align		4
        /*001c*/ 	.word	0xfffffffd
	.align		4
        /*0020*/ 	.word	0x00000000
	.align		4
        /*0024*/ 	.word	0xfffffffc


//--------------------- .nv.constant4             --------------------------
	.section	.nv.constant4,"a",@progbits
	.align	8
	.align		8
.nv.constant4:
        /*0000*/ 	.dword	vprintf
	.align		8
        /*0008*/ 	.dword	$str


//--------------------- .text._Z12vecAddKernelPfS_S_i --------------------------
	.section	.text._Z12vecAddKernelPfS_S_i,"ax",@progbits
	.align	128
        .global         _Z12vecAddKernelPfS_S_i
        .type           _Z12vecAddKernelPfS_S_i,@function
        .size           _Z12vecAddKernelPfS_S_i,(.L_x_2 - _Z12vecAddKernelPfS_S_i)
        .other          _Z12vecAddKernelPfS_S_i,@"STO_CUDA_ENTRY STV_DEFAULT"
_Z12vecAddKernelPfS_S_i:
.text._Z12vecAddKernelPfS_S_i:
[----:B------:R-:W0:Y:S01]  /*0000*/  LDC R1, c[0x0][0x37c] ;  /* 0x0000df00ff017b82 */ /* 0x000e220000000800 */
[----:B------:R-:W1:Y:S01]  /*0010*/  S2R R2, SR_TID.X ;  /* 0x0000000000027919 */ /* 0x000e620000002100 */
[----:B------:R-:W2:Y:S01]  /*0020*/  LDCU UR5, c[0x0][0x2fc] ;  /* 0x00005f80ff0577ac */ /* 0x000ea20008000800 */
[----:B0-----:R-:W-:Y:S01]  /*0030*/  IADD3 R1, PT, PT, R1, -0x8, RZ ;  /* 0xfffffff801017810 */ /* 0x001fe20007ffe0ff */
[----:B------:R-:W1:Y:S01]  /*0040*/  S2R R3, SR_CTAID.X ;  /* 0x0000000000037919 */ /* 0x000e620000002500 */
[----:B------:R-:W1:Y:S01]  /*0050*/  LDCU UR6, c[0x0][0x360] ;  /* 0x00006c00ff0677ac */ /* 0x000e620008000800 */
[----:B------:R-:W-:Y:S01]  /*0060*/  MOV R0, 0x0 ;  /* 0x0000000000007802 */ /* 0x000fe20000000f00 */
[----:B------:R-:W0:Y:S03]  /*0070*/  LDCU UR4, c[0x0][0x2f8] ;  /* 0x00005f00ff0477ac */ /* 0x000e260008000800 */
[----:B------:R3:W4:Y:S01]  /*0080*/  LDC.64 R8, c[0x4][R0] ;  /* 0x0100000000087b82 */ /* 0x0007220000000a00 */
[----:B0-----:R-:W-:-:S04]  /*0090*/  IADD3 R6, P0, PT, R1, UR4, RZ ;  /* 0x0000000401067c10 */ /* 0x001fc8000ff1e0ff */
[----:B--2---:R-:W-:Y:S01]  /*00a0*/  IADD3.X R7, PT, PT, RZ, UR5, RZ, P0, !PT ;  /* 0x00000005ff077c10 */ /* 0x004fe200087fe4ff */
[----:B-1----:R-:W-:Y:S01]  /*00b0*/  IMAD R2, R3, UR6, R2 ;  /* 0x0000000603027c24 */ /* 0x002fe2000f8e0202 */
[----:B------:R-:W0:Y:S04]  /*00c0*/  LDCU.64 UR6, c[0x4][0x8] ;  /* 0x01000100ff0677ac */ /* 0x000e280008000a00 */
[----:B------:R3:W-:Y:S01]  /*00d0*/  STL [R1], R2 ;  /* 0x0000000201007387 */ /* 0x0007e20000100800 */
[----:B0-----:R-:W-:Y:S02]  /*00e0*/  MOV R4, UR6 ;  /* 0x0000000600047c02 */ /* 0x001fe40008000f00 */
[----:B---3--:R-:W-:-:S07]  /*00f0*/  MOV R5, UR7 ;  /* 0x0000000700057c02 */ /* 0x008fce0008000f00 */
[----:B------:R-:W-:-:S07]  /*0100*/  LEPC R20, `(.L_x_0) ;  /* 0x000000001014794e */ /* 0x000fce0000000000 */
[----:B----4-:R-:W-:Y:S05]  /*0110*/  CALL.ABS.NOINC R8 ;  /* 0x0000000008007343 */ /* 0x010fea0003c00000 */
.L_x_0:
[----:B------:R-:W0:Y:S02]  /*0120*/  LDCU UR4, c[0x0][0x398] ;  /* 0x00007300ff0477ac */ /* 0x000e240008000800 */
[----:B0-----:R-:W-:-:S13]  /*0130*/  ISETP.GE.AND P0, PT, R2, UR4, PT ;  /* 0x0000000402007c0c */ /* 0x001fda000bf06270 */
[----:B------:R-:W-:Y:S05]  /*0140*/  @P0 EXIT ;  /* 0x000000000000094d */ /* 0x000fea0003800000 */
[----:B------:R-:W0:Y:S01]  /*0150*/  LDC.64 R4, c[0x0][0x380] ;  /* 0x0000e000ff047b82 */ /* 0x000e220000000a00 */
[----:B------:R-:W1:Y:S07]  /*0160*/  LDCU.64 UR4, c[0x0][0x358] ;  /* 0x00006b00ff0477ac */ /* 0x000e6e0008000a00 */
[----:B------:R-:W2:Y:S08]  /*0170*/  LDC.64 R6, c[0x0][0x388] ;  /* 0x0000e200ff067b82 */ /* 0x000eb00000000a00 */
[----:B------:R-:W3:Y:S01]  /*0180*/  LDC.64 R8, c[0x0][0x390] ;  /* 0x0000e400ff087b82 */ /* 0x000ee20000000a00 */
[----:B0-----:R-:W-:-:S06]  /*0190*/  IMAD.WIDE R4, R2, 0x4, R4 ;  /* 0x0000000402047825 */ /* 0x001fcc00078e0204 */
[----:B-1----:R-:W4:Y:S01]  /*01a0*/  LDG.E R4, desc[UR4][R4.64] ;  /* 0x0000000404047981 */ /* 0x002f22000c1e1900 */
[----:B--2---:R-:W-:-:S06]  /*01b0*/  IMAD.WIDE R6, R2, 0x4, R6 ;  /* 0x0000000402067825 */ /* 0x004fcc00078e0206 */
[----:B------:R-:W4:Y:S01]  /*01c0*/  LDG.E R7, desc[UR4][R6.64] ;  /* 0x0000000406077981 */ /* 0x000f22000c1e1900 */
[----:B---3--:R-:W-:-:S04]  /*01d0*/  IMAD.WIDE R2, R2, 0x4, R8 ;  /* 0x0000000402027825 */ /* 0x008fc800078e0208 */
[----:B----4-:R-:W-:-:S05]  /*01e0*/  FADD R9, R4, R7 ;  /* 0x0000000704097221 */ /* 0x010fca0000000000 */
[----:B------:R-:W-:Y:S01]  /*01f0*/  STG.E desc[UR4][R2.64], R9 ;  /* 0x0000000902007986 */ /* 0x000fe2000c101904 */
[----:B------:R-:W-:Y:S05]  /*0200*/  EXIT ;  /* 0x000000000000794d */ /* 0x000fea0003800000 */
.L_x_1:
[----:B------:R-:W-:-:S00]  /*0210*/  BRA `(.L_x_1) ;  /* 0xfffffffc00fc7947 */ /* 0x000fc0000383ffff */
[----:B------:R-:W-:-:S00]  /*0220*/  NOP ;  /* 0x0000000000007918 */ /* 0x000fc00000000000 */
        /* <DEDUP_REMOVED lines=13> */
.L_x_2:


//--------------------- .nv.global.init           --------------------------
	.section	.nv.global.init,"aw",@progbits
.nv.global.init:
	.type		$str,@object
	.size		$str,(.L_0 - $str)
$str:
        /*0000*/ 	.byte	0x69, 0x3a, 0x20, 0x25, 0x64, 0x0a, 0x00
.L_0:


//--------------------- .nv.shared.reserved.0     --------------------------
	.section	.nv.shared.reserved.0,"aw",@nobits
	.weak		__nv_reservedSMEM_offset_0_alias
	.size		__nv_reservedSMEM_offset_0_alias, 0, 64
	.other		__nv_reservedSMEM_offset_0_alias,@"STO_CUDA_RESERVED_SHARED STV_DEFAULT"
__nv_reservedSMEM_offset_0_alias:
	.zero		0
	.zero		64


//--------------------- .nv.constant0._Z12vecAddKernelPfS_S_i --------------------------
	.section	.nv.constant0._Z12vecAddKernelPfS_S_i,"a",@progbits
	.sectionflags	@""
	.align	4
.nv.constant0._Z12vecAddKernelPfS_S_i:
	.zero		924


//--------------------- SYMBOLS --------------------------

	.type		.nv.reservedSmem.offset0,@object
	.size		.nv.reservedSmem.offset0,0x4
	.type		vprintf,@function
